	.headerflags	@"EF_CUDA_TEXMODE_UNIFIED EF_CUDA_64BIT_ADDRESS EF_CUDA_ACCELERATORS EF_CUDA_SM90 EF_CUDA_VIRTUAL_SM(EF_CUDA_SM90)"
	.elftype	@"ET_EXEC"


//--------------------- .nv.info                  --------------------------
	.section	.nv.info,"",@"SHT_CUDA_INFO"
	.align	4


	//----- nvinfo : EIATTR_REGCOUNT
	.align		4
        /*0000*/ 	.byte	0x04, 0x2f
        /*0002*/ 	.short	(.L_1 - .L_0)
	.align		4
.L_0:
        /*0004*/ 	.word	index@(triton_poi_fused_mul_7)
        /*0008*/ 	.word	0x0000000b


	//----- nvinfo : EIATTR_MIN_STACK_SIZE
	.align		4
.L_1:
        /*000c*/ 	.byte	0x04, 0x12
        /*000e*/ 	.short	(.L_3 - .L_2)
	.align		4
.L_2:
        /*0010*/ 	.word	index@(triton_poi_fused_mul_7)
        /*0014*/ 	.word	0x00000000


	//----- nvinfo : EIATTR_FRAME_SIZE
	.align		4
.L_3:
        /*0018*/ 	.byte	0x04, 0x11
        /*001a*/ 	.short	(.L_5 - .L_4)
	.align		4
.L_4:
        /*001c*/ 	.word	index@(triton_poi_fused_mul_7)
        /*0020*/ 	.word	0x00000000


	//----- nvinfo : EIATTR_MIN_STACK_SIZE
	.align		4
.L_5:
        /*0024*/ 	.byte	0x04, 0x12
        /*0026*/ 	.short	(.L_7 - .L_6)
	.align		4
.L_6:
        /*0028*/ 	.word	index@(triton_poi_fused_mul_7)
        /*002c*/ 	.word	0x00000000
.L_7:


//--------------------- .nv.info.triton_poi_fused_mul_7 --------------------------
	.section	.nv.info.triton_poi_fused_mul_7,"",@"SHT_CUDA_INFO"
	.sectionflags	@""
	.align	4


	//----- nvinfo : EIATTR_CUDA_API_VERSION
	.align		4
        /*0000*/ 	.byte	0x04, 0x37
        /*0002*/ 	.short	(.L_9 - .L_8)
.L_8:
        /*0004*/ 	.word	0x0000007c


	//----- nvinfo : EIATTR_KPARAM_INFO
	.align		4
.L_9:
        /*0008*/ 	.byte	0x04, 0x17
        /*000a*/ 	.short	(.L_11 - .L_10)
.L_10:
        /*000c*/ 	.word	0x00000000
        /*0010*/ 	.short	0x0002
        /*0012*/ 	.short	0x0010
        /*0014*/ 	.byte	0x00, 0xf0, 0x11, 0x00


	//----- nvinfo : EIATTR_KPARAM_INFO
	.align		4
.L_11:
        /*0018*/ 	.byte	0x04, 0x17
        /*001a*/ 	.short	(.L_13 - .L_12)
.L_12:
        /*001c*/ 	.word	0x00000000
        /*0020*/ 	.short	0x0001
        /*0022*/ 	.short	0x0008
        /*0024*/ 	.byte	0x00, 0xf4, 0x21, 0x00


	//----- nvinfo : EIATTR_KPARAM_INFO
	.align		4
.L_13:
        /*0028*/ 	.byte	0x04, 0x17
        /*002a*/ 	.short	(.L_15 - .L_14)
.L_14:
        /*002c*/ 	.word	0x00000000
        /*0030*/ 	.short	0x0000
        /*0032*/ 	.short	0x0000
        /*0034*/ 	.byte	0x00, 0xf4, 0x21, 0x00


	//----- nvinfo : EIATTR_SPARSE_MMA_MASK
	.align		4
.L_15:
        /*0038*/ 	.byte	0x03, 0x50
        /*003a*/ 	.short	0x0000


	//----- nvinfo : EIATTR_MAXREG_COUNT
	.align		4
        /*003c*/ 	.byte	0x03, 0x1b
        /*003e*/ 	.short	0x00ff


	//----- nvinfo : EIATTR_EXIT_INSTR_OFFSETS
	.align		4
        /*0040*/ 	.byte	0x04, 0x1c
        /*0042*/ 	.short	(.L_17 - .L_16)


	//   ....[0]....
.L_16:
        /*0044*/ 	.word	0x00000260


	//----- nvinfo : EIATTR_REQNTID
	.align		4
.L_17:
        /*0048*/ 	.byte	0x04, 0x10
        /*004a*/ 	.short	(.L_19 - .L_18)
.L_18:
        /*004c*/ 	.word	0x00000080
        /*0050*/ 	.word	0x00000001
        /*0054*/ 	.word	0x00000001


	//----- nvinfo : EIATTR_CBANK_PARAM_SIZE
	.align		4
.L_19:
        /*0058*/ 	.byte	0x03, 0x19
        /*005a*/ 	.short	0x0014


	//----- nvinfo : EIATTR_PARAM_CBANK
	.align		4
        /*005c*/ 	.byte	0x04, 0x0a
        /*005e*/ 	.short	(.L_21 - .L_20)
	.align		4
.L_20:
        /*0060*/ 	.word	index@(.nv.constant0.triton_poi_fused_mul_7)
        /*0064*/ 	.short	0x0210
        /*0066*/ 	.short	0x0014


	//----- nvinfo : EIATTR_SW_WAR
	.align		4
.L_21:
        /*0068*/ 	.byte	0x04, 0x36
        /*006a*/ 	.short	(.L_23 - .L_22)
.L_22:
        /*006c*/ 	.word	0x00000008
.L_23:


//--------------------- .nv.callgraph             --------------------------
	.section	.nv.callgraph,"",@"SHT_CUDA_CALLGRAPH"
	.align	4
	.sectionentsize	8
	.align		4
        /*0000*/ 	.word	0x00000000
	.align		4
        /*0004*/ 	.word	0xffffffff
	.align		4
        /*0008*/ 	.word	0x00000000
	.align		4
        /*000c*/ 	.word	0xfffffffe
	.align		4
        /*0010*/ 	.word	0x00000000
	.align		4
        /*0014*/ 	.word	0xfffffffd
	.align		4
        /*0018*/ 	.word	0x00000000
	.align		4
        /*001c*/ 	.word	0xfffffffc


//--------------------- .text.triton_poi_fused_mul_7 --------------------------
	.section	.text.triton_poi_fused_mul_7,"ax",@progbits
	.align	128
        .global         triton_poi_fused_mul_7
        .type           triton_poi_fused_mul_7,@function
        .size           triton_poi_fused_mul_7,(.L_x_1 - triton_poi_fused_mul_7)
        .other          triton_poi_fused_mul_7,@"STO_CUDA_ENTRY STV_DEFAULT"
triton_poi_fused_mul_7:
.text.triton_poi_fused_mul_7:
[----:B------:R-:W-:Y:S01]  /*0000*/  LDC R1, c[0x0][0x28] ;  /* 0x00000a00ff017b82 */ /* 0x000fe20000000800 */
[----:B------:R-:W1:Y:S07]  /*0010*/  S2R R0, SR_TID.X ;  /* 0x0000000000007919 */ /* 0x000e6e0000002100 */
[----:B------:R-:W2:Y:S01]  /*0020*/  LDC.64 R4, c[0x0][0x218] ;  /* 0x00008600ff047b82 */ /* 0x000ea20000000a00 */
[----:B------:R-:W-:Y:S01]  /*0030*/  ULDC.64 UR4, c[0x0][0x208] ;  /* 0x0000820000047ab9 */ /* 0x000fe20000000a00 */
[----:B------:R-:W3:Y:S01]  /*0040*/  S2R R7, SR_CTAID.X ;  /* 0x0000000000077919 */ /* 0x000ee20000002500 */
[----:B-1----:R-:W-:Y:S01]  /*0050*/  IMAD.SHL.U32 R0, R0, 0x2, RZ ;  /* 0x0000000200007824 */ /* 0x002fe200078e00ff */
[----:B---3--:R-:W-:-:S04]  /*0060*/  SHF.R.S32.HI R2, RZ, 0x17, R7 ;  /* 0x00000017ff027819 */ /* 0x008fc80000011407 */
[----:B------:R-:W-:Y:S02]  /*0070*/  LOP3.LUT R0, R0, 0xfe, RZ, 0xc0, !PT ;  /* 0x000000fe00007812 */ /* 0x000fe400078ec0ff */
[----:B------:R-:W-:-:S03]  /*0080*/  SGXT R2, R2, 0x1 ;  /* 0x000000010202781a */ /* 0x000fc60000000200 */
[----:B------:R-:W-:-:S05]  /*0090*/  IMAD R7, R7, 0x100, R0 ;  /* 0x0000010007077824 */ /* 0x000fca00078e0200 */
[CC--:B------:R-:W-:Y:S02]  /*00a0*/  LEA.HI R0, R2.reuse, R7.reuse, RZ, 0x4 ;  /* 0x0000000702007211 */ /* 0x0c0fe400078f20ff */
[----:B------:R-:W-:Y:S02]  /*00b0*/  LEA.HI R2, R2, R7, RZ, 0xc ;  /* 0x0000000702027211 */ /* 0x000fe400078f60ff */
[----:B------:R-:W-:Y:S02]  /*00c0*/  LOP3.LUT R0, R0, 0xfffffff0, RZ, 0xc0, !PT ;  /* 0xfffffff000007812 */ /* 0x000fe400078ec0ff */
[----:B------:R-:W-:-:S03]  /*00d0*/  SHF.R.S32.HI R3, RZ, 0xc, R2 ;  /* 0x0000000cff037819 */ /* 0x000fc60000011402 */
[----:B------:R-:W-:-:S04]  /*00e0*/  IMAD.IADD R0, R7, 0x1, -R0 ;  /* 0x0000000107007824 */ /* 0x000fc800078e0a00 */
[----:B------:R-:W-:-:S04]  /*00f0*/  IMAD R3, R3, 0x10, R0 ;  /* 0x0000001003037824 */ /* 0x000fc800078e0200 */
[----:B--2---:R-:W-:Y:S02]  /*0100*/  IMAD.WIDE R4, R3, 0x4, R4 ;  /* 0x0000000403047825 */ /* 0x004fe400078e0204 */
[----:B------:R-:W1:Y:S04]  /*0110*/  LDC.64 R2, c[0x0][0x210] ;  /* 0x00008400ff027b82 */ /* 0x000e680000000a00 */
[----:B------:R-:W2:Y:S01]  /*0120*/  LDG.E.EL.64 R4, desc[UR4][R4.64] ;  /* 0x0000000404047981 */ /* 0x000ea2000c2e1b00 */
[----:B-1----:R-:W-:-:S05]  /*0130*/  IMAD.WIDE R2, R7, 0x4, R2 ;  /* 0x0000000407027825 */ /* 0x002fca00078e0202 */
[----:B------:R-:W3:Y:S01]  /*0140*/  LDG.E.64 R6, desc[UR4][R2.64] ;  /* 0x0000000402067981 */ /* 0x000ee2000c1e1b00 */
[----:B--2---:R-:W-:Y:S01]  /*0150*/  FADD R0, R4, 3 ;  /* 0x4040000004007421 */ /* 0x004fe20000000000 */
[----:B------:R-:W-:-:S04]  /*0160*/  FADD R8, R5, 3 ;  /* 0x4040000005087421 */ /* 0x000fc80000000000 */
[----:B------:R-:W-:Y:S02]  /*0170*/  FSETP.GTU.AND P0, PT, R0, RZ, PT ;  /* 0x000000ff0000720b */ /* 0x000fe40003f0c000 */
[----:B------:R-:W-:Y:S02]  /*0180*/  FSETP.GTU.AND P1, PT, R8, RZ, PT ;  /* 0x000000ff0800720b */ /* 0x000fe40003f2c000 */
[----:B------:R-:W-:Y:S02]  /*0190*/  FSEL R0, R0, RZ, P0 ;  /* 0x000000ff00007208 */ /* 0x000fe40000000000 */
[----:B------:R-:W-:Y:S02]  /*01a0*/  FSEL R8, R8, RZ, P1 ;  /* 0x000000ff08087208 */ /* 0x000fe40000800000 */
[C---:B------:R-:W-:Y:S01]  /*01b0*/  FSETP.GEU.AND P2, PT, R0.reuse, 6, PT ;  /* 0x40c000000000780b */ /* 0x040fe20003f4e000 */
[----:B------:R-:W-:Y:S01]  /*01c0*/  FMUL R5, R0, 0.16666667163372039795 ;  /* 0x3e2aaaab00057820 */ /* 0x000fe20000400000 */
[----:B------:R-:W-:-:S02]  /*01d0*/  FSETP.GEU.AND P3, PT, R8, 6, PT ;  /* 0x40c000000800780b */ /* 0x000fc40003f6e000 */
[----:B------:R-:W-:Y:S01]  /*01e0*/  FSETP.NAN.AND P0, PT, R0, R0, PT ;  /* 0x000000000000720b */ /* 0x000fe20003f08000 */
[C---:B------:R-:W-:Y:S01]  /*01f0*/  FMUL R0, R8.reuse, 0.16666667163372039795 ;  /* 0x3e2aaaab08007820 */ /* 0x040fe20000400000 */
[----:B------:R-:W-:-:S07]  /*0200*/  FSETP.NAN.AND P1, PT, R8, R8, PT ;  /* 0x000000080800720b */ /* 0x000fce0003f28000 */
[----:B------:R-:W-:Y:S02]  /*0210*/  @P2 FSEL R5, R5, 1, P0 ;  /* 0x3f80000005052808 */ /* 0x000fe40000000000 */
[----:B------:R-:W-:-:S03]  /*0220*/  @P3 FSEL R0, R0, 1, P1 ;  /* 0x3f80000000003808 */ /* 0x000fc60000800000 */
[----:B---3--:R-:W-:Y:S02]  /*0230*/  FMUL R6, R6, R5 ;  /* 0x0000000506067220 */ /* 0x008fe40000400000 */
[----:B------:R-:W-:-:S05]  /*0240*/  FMUL R7, R7, R0 ;  /* 0x0000000007077220 */ /* 0x000fca0000400000 */
[----:B------:R-:W-:Y:S01]  /*0250*/  STG.E.64 desc[UR4][R2.64], R6 ;  /* 0x0000000602007986 */ /* 0x000fe2000c101b04 */
[----:B------:R-:W-:Y:S05]  /*0260*/  EXIT ;  /* 0x000000000000794d */ /* 0x000fea0003800000 */
.L_x_0:
[----:B------:R-:W-:-:S00]  /*0270*/  BRA `(.L_x_0) ;  /* 0xfffffffc00fc7947 */ /* 0x000fc0000383ffff */
[----:B------:R-:W-:-:S00]  /*0280*/  NOP ;  /* 0x0000000000007918 */ /* 0x000fc00000000000 */
[----:B------:R-:W-:-:S00]  /*0290*/  NOP ;  /* 0x0000000000007918 */ /* 0x000fc00000000000 */
[----:B------:R-:W-:-:S00]  /*02a0*/  NOP ;  /* 0x0000000000007918 */ /* 0x000fc00000000000 */
[----:B------:R-:W-:-:S00]  /*02b0*/  NOP ;  /* 0x0000000000007918 */ /* 0x000fc00000000000 */
[----:B------:R-:W-:-:S00]  /*02c0*/  NOP ;  /* 0x0000000000007918 */ /* 0x000fc00000000000 */
[----:B------:R-:W-:-:S00]  /*02d0*/  NOP ;  /* 0x0000000000007918 */ /* 0x000fc00000000000 */
[----:B------:R-:W-:-:S00]  /*02e0*/  NOP ;  /* 0x0000000000007918 */ /* 0x000fc00000000000 */
[----:B------:R-:W-:-:S00]  /*02f0*/  NOP ;  /* 0x0000000000007918 */ /* 0x000fc00000000000 */
.L_x_1:


//--------------------- .nv.constant0.triton_poi_fused_mul_7 --------------------------
	.section	.nv.constant0.triton_poi_fused_mul_7,"a",@progbits
	.sectionflags	@""
	.align	4
.nv.constant0.triton_poi_fused_mul_7:
	.zero		548
